//
// Generated by NVIDIA NVVM Compiler
//
// Compiler Build ID: CL-36424714
// Cuda compilation tools, release 13.0, V13.0.88
// Based on NVVM 20.0.0
//

.version 9.0
.target sm_100
.address_size 64

	// .globl	_Z13rowsum_kernelPfS_
.global .align 4 .b8 x[256];
.global .align 4 .b8 result[32];

.visible .entry _Z13rowsum_kernelPfS_(
	.param .u64 .ptr .align 1 _Z13rowsum_kernelPfS__param_0,
	.param .u64 .ptr .align 1 _Z13rowsum_kernelPfS__param_1
)
{
	.reg .pred 	%p<10>;
	.reg .b32 	%r<12>;
	.reg .b32 	%f<19>;
	.reg .b64 	%rd<22>;

	ld.param.u64 	%rd2, [_Z13rowsum_kernelPfS__param_0];
	ld.param.u64 	%rd3, [_Z13rowsum_kernelPfS__param_1];
	mov.u32 	%r3, %tid.y;
	mov.u32 	%r4, %ctaid.y;
	mov.u32 	%r5, %ntid.y;
	mad.lo.s32 	%r1, %r4, %r5, %r3;
	mov.u32 	%r6, %tid.x;
	mov.u32 	%r7, %ctaid.x;
	mov.u32 	%r8, %ntid.x;
	mad.lo.s32 	%r2, %r7, %r8, %r6;
	setp.gt.u32 	%p1, %r1, 7;
	setp.gt.s32 	%p2, %r2, 7;
	mul.wide.u32 	%rd4, %r1, 32;
	mov.u64 	%rd5, x;
	add.s64 	%rd1, %rd5, %rd4;
	or.pred  	%p3, %p1, %p2;
	@%p3 bra 	$L__BB0_2;
	cvta.to.global.u64 	%rd6, %rd2;
	shl.b32 	%r9, %r1, 3;
	add.s32 	%r10, %r9, %r2;
	mul.wide.s32 	%rd7, %r10, 4;
	add.s64 	%rd8, %rd6, %rd7;
	ld.global.f32 	%f1, [%rd8];
	mul.wide.s32 	%rd9, %r2, 4;
	add.s64 	%rd10, %rd1, %rd9;
	st.global.f32 	[%rd10], %f1;
$L__BB0_2:
	setp.gt.u32 	%p4, %r1, 7;
	setp.ne.s32 	%p5, %r2, 0;
	or.pred  	%p6, %p5, %p4;
	@%p6 bra 	$L__BB0_4;
	ld.global.f32 	%f2, [%rd1];
	add.f32 	%f3, %f2, 0f00000000;
	ld.global.f32 	%f4, [%rd1+4];
	add.f32 	%f5, %f3, %f4;
	ld.global.f32 	%f6, [%rd1+8];
	add.f32 	%f7, %f5, %f6;
	ld.global.f32 	%f8, [%rd1+12];
	add.f32 	%f9, %f7, %f8;
	ld.global.f32 	%f10, [%rd1+16];
	add.f32 	%f11, %f9, %f10;
	ld.global.f32 	%f12, [%rd1+20];
	add.f32 	%f13, %f11, %f12;
	ld.global.f32 	%f14, [%rd1+24];
	add.f32 	%f15, %f13, %f14;
	ld.global.f32 	%f16, [%rd1+28];
	add.f32 	%f17, %f15, %f16;
	mul.wide.u32 	%rd11, %r1, 4;
	mov.u64 	%rd12, result;
	add.s64 	%rd13, %rd12, %rd11;
	st.global.f32 	[%rd13], %f17;
$L__BB0_4:
	setp.gt.u32 	%p7, %r1, 7;
	setp.gt.s32 	%p8, %r2, 0;
	or.pred  	%p9, %p7, %p8;
	@%p9 bra 	$L__BB0_6;
	mul.wide.u32 	%rd14, %r1, 4;
	mov.u64 	%rd15, result;
	add.s64 	%rd16, %rd15, %rd14;
	mul.wide.s32 	%rd17, %r2, 4;
	add.s64 	%rd18, %rd16, %rd17;
	ld.global.f32 	%f18, [%rd18];
	add.s32 	%r11, %r1, %r2;
	cvta.to.global.u64 	%rd19, %rd3;
	mul.wide.s32 	%rd20, %r11, 4;
	add.s64 	%rd21, %rd19, %rd20;
	st.global.f32 	[%rd21], %f18;
$L__BB0_6:
	ret;

}


// ===== COMPILED SASS (sm_100) =====

	.target	sm_100

	.elftype	@"ET_EXEC"


//--------------------- .note.nv.tkinfo           --------------------------
	.section	.note.nv.tkinfo,"",@"SHT_NOTE"
	.sectionflags	@"SHF_NOTE_NV_TKINFO"
	.tkinfo
        /*0018*/ 	.word	0x00000002
        /*0030*/ 	.string	""
        /*0030*/ 	.string	"ptxas"
        /*0030*/ 	.string	"Cuda compilation tools, release 13.0, V13.0.88"
        /*0030*/ 	.string	"Build cuda_13.0.r13.0/compiler.36424714_0"
        /*0030*/ 	.string	"-arch sm_100 -m 64 "



//--------------------- .note.nv.cuinfo           --------------------------
	.section	.note.nv.cuinfo,"",@"SHT_NOTE"
	.sectionflags	@"SHF_NOTE_NV_CUINFO"
        /*0018*/ 	.short	0x0002
        /*001a*/ 	.short	0x0064
        /*001c*/ 	.short	0x0082
	.zero		2


//--------------------- .nv.info                  --------------------------
	.section	.nv.info,"",@"SHT_CUDA_INFO"
	.align	4


	//----- nvinfo : EIATTR_REGCOUNT
	.align		4
        /*0000*/ 	.byte	0x04, 0x2f
        /*0002*/ 	.short	(.L_3 - .L_2)
	.align		4
.L_2:
        /*0004*/ 	.word	index@(_Z13rowsum_kernelPfS_)
        /*0008*/ 	.word	0x00000018


	//----- nvinfo : EIATTR_FRAME_SIZE
	.align		4
.L_3:
        /*000c*/ 	.byte	0x04, 0x11
        /*000e*/ 	.short	(.L_5 - .L_4)
	.align		4
.L_4:
        /*0010*/ 	.word	index@(_Z13rowsum_kernelPfS_)
        /*0014*/ 	.word	0x00000000


	//----- nvinfo : EIATTR_MIN_STACK_SIZE
	.align		4
.L_5:
        /*0018*/ 	.byte	0x04, 0x12
        /*001a*/ 	.short	(.L_7 - .L_6)
	.align		4
.L_6:
        /*001c*/ 	.word	index@(_Z13rowsum_kernelPfS_)
        /*0020*/ 	.word	0x00000000
.L_7:


//--------------------- .nv.compat                --------------------------
	.section	.nv.compat,"",@"SHT_CUDA_COMPAT_INFO"
	.align	4
        /*0000*/ 	.byte	0x02, 0x09, 0x00, 0x00, 0x02, 0x02, 0x01, 0x00, 0x02, 0x05, 0x05, 0x00, 0x03, 0x07, 0x01, 0x01
        /*0010*/ 	.byte	0x02, 0x03, 0x00, 0x00, 0x02, 0x06, 0x01, 0x00, 0x04, 0x0b, 0x08, 0x00, 0x09, 0x00, 0x00, 0x00
        /*0020*/ 	.byte	0x00, 0x00, 0x00, 0x00


//--------------------- .nv.info._Z13rowsum_kernelPfS_ --------------------------
	.section	.nv.info._Z13rowsum_kernelPfS_,"",@"SHT_CUDA_INFO"
	.sectionflags	@""
	.align	4


	//----- nvinfo : EIATTR_CUDA_API_VERSION
	.align		4
        /*0000*/ 	.byte	0x04, 0x37
        /*0002*/ 	.short	(.L_9 - .L_8)
.L_8:
        /*0004*/ 	.word	0x00000082


	//----- nvinfo : EIATTR_KPARAM_INFO
	.align		4
.L_9:
        /*0008*/ 	.byte	0x04, 0x17
        /*000a*/ 	.short	(.L_11 - .L_10)
.L_10:
        /*000c*/ 	.word	0x00000000
        /*0010*/ 	.short	0x0001
        /*0012*/ 	.short	0x0008
        /*0014*/ 	.byte	0x00, 0xf5, 0x21, 0x00


	//----- nvinfo : EIATTR_KPARAM_INFO
	.align		4
.L_11:
        /*0018*/ 	.byte	0x04, 0x17
        /*001a*/ 	.short	(.L_13 - .L_12)
.L_12:
        /*001c*/ 	.word	0x00000000
        /*0020*/ 	.short	0x0000
        /*0022*/ 	.short	0x0000
        /*0024*/ 	.byte	0x00, 0xf5, 0x21, 0x00


	//----- nvinfo : EIATTR_SPARSE_MMA_MASK
	.align		4
.L_13:
        /*0028*/ 	.byte	0x03, 0x50
        /*002a*/ 	.short	0x0000


	//----- nvinfo : EIATTR_MAXREG_COUNT
	.align		4
        /*002c*/ 	.byte	0x03, 0x1b
        /*002e*/ 	.short	0x00ff


	//----- nvinfo : EIATTR_MERCURY_ISA_VERSION
	.align		4
        /*0030*/ 	.byte	0x03, 0x5f
        /*0032*/ 	.short	0x0101


	//----- nvinfo : EIATTR_VRC_CTA_INIT_COUNT
	.align		4
        /*0034*/ 	.byte	0x02, 0x4a
	.zero		1
	.zero		1


	//----- nvinfo : EIATTR_EXIT_INSTR_OFFSETS
	.align		4
        /*0038*/ 	.byte	0x04, 0x1c
        /*003a*/ 	.short	(.L_15 - .L_14)


	//   ....[0]....
.L_14:
        /*003c*/ 	.word	0x000002e0


	//   ....[1]....
        /*0040*/ 	.word	0x00000370


	//----- nvinfo : EIATTR_CRS_STACK_SIZE
	.align		4
.L_15:
        /*0044*/ 	.byte	0x04, 0x1e
        /*0046*/ 	.short	(.L_17 - .L_16)
.L_16:
        /*0048*/ 	.word	0x00000000


	//----- nvinfo : EIATTR_CBANK_PARAM_SIZE
	.align		4
.L_17:
        /*004c*/ 	.byte	0x03, 0x19
        /*004e*/ 	.short	0x0010


	//----- nvinfo : EIATTR_PARAM_CBANK
	.align		4
        /*0050*/ 	.byte	0x04, 0x0a
        /*0052*/ 	.short	(.L_19 - .L_18)
	.align		4
.L_18:
        /*0054*/ 	.word	index@(.nv.constant0._Z13rowsum_kernelPfS_)
        /*0058*/ 	.short	0x0380
        /*005a*/ 	.short	0x0010


	//----- nvinfo : EIATTR_SW_WAR
	.align		4
.L_19:
        /*005c*/ 	.byte	0x04, 0x36
        /*005e*/ 	.short	(.L_21 - .L_20)
.L_20:
        /*0060*/ 	.word	0x00000008
.L_21:


//--------------------- .nv.callgraph             --------------------------
	.section	.nv.callgraph,"",@"SHT_CUDA_CALLGRAPH"
	.align	4
	.sectionentsize	8
	.align		4
        /*0000*/ 	.word	0x00000000
	.align		4
        /*0004*/ 	.word	0xffffffff
	.align		4
        /*0008*/ 	.word	0x00000000
	.align		4
        /*000c*/ 	.word	0xfffffffe
	.align		4
        /*0010*/ 	.word	0x00000000
	.align		4
        /*0014*/ 	.word	0xfffffffd
	.align		4
        /*0018*/ 	.word	0x00000000
	.align		4
        /*001c*/ 	.word	0xfffffffc


//--------------------- .nv.constant4             --------------------------
	.section	.nv.constant4,"a",@progbits
	.align	8
	.align		8
.nv.constant4:
        /*0000*/ 	.dword	x
	.align		8
        /*0008*/ 	.dword	result


//--------------------- .text._Z13rowsum_kernelPfS_ --------------------------
	.section	.text._Z13rowsum_kernelPfS_,"ax",@progbits
	.align	128
        .global         _Z13rowsum_kernelPfS_
        .type           _Z13rowsum_kernelPfS_,@function
        .size           _Z13rowsum_kernelPfS_,(.L_x_3 - _Z13rowsum_kernelPfS_)
        .other          _Z13rowsum_kernelPfS_,@"STO_CUDA_ENTRY STV_DEFAULT"
_Z13rowsum_kernelPfS_:
.text._Z13rowsum_kernelPfS_:
[----:B------:R-:W-:Y:S01]  /*0000*/  LDC R1, c[0x0][0x37c] ;  /* 0x0000df00ff017b82 */ /* 0x000fe20000000800 */
[----:B------:R-:W0:Y:S07]  /*0010*/  S2R R0, SR_TID.X ;  /* 0x0000000000007919 */ /* 0x000e2e0000002100 */
[----:B------:R-:W1:Y:S01]  /*0020*/  LDC R2, c[0x0][0x364] ;  /* 0x0000d900ff027b82 */ /* 0x000e620000000800 */
[----:B------:R-:W1:Y:S07]  /*0030*/  S2R R3, SR_TID.Y ;  /* 0x0000000000037919 */ /* 0x000e6e0000002200 */
[----:B------:R-:W0:Y:S08]  /*0040*/  S2UR UR5, SR_CTAID.X ;  /* 0x00000000000579c3 */ /* 0x000e300000002500 */
[----:B------:R-:W0:Y:S08]  /*0050*/  LDC R5, c[0x0][0x360] ;  /* 0x0000d800ff057b82 */ /* 0x000e300000000800 */
[----:B------:R-:W1:Y:S01]  /*0060*/  S2UR UR4, SR_CTAID.Y ;  /* 0x00000000000479c3 */ /* 0x000e620000002600 */
[----:B0-----:R-:W-:-:S05]  /*0070*/  IMAD R0, R5, UR5, R0 ;  /* 0x0000000505007c24 */ /* 0x001fca000f8e0200 */
[----:B------:R-:W-:Y:S01]  /*0080*/  ISETP.GT.AND P0, PT, R0, 0x7, PT ;  /* 0x000000070000780c */ /* 0x000fe20003f04270 */
[----:B-1----:R-:W-:Y:S01]  /*0090*/  IMAD R3, R2, UR4, R3 ;  /* 0x0000000402037c24 */ /* 0x002fe2000f8e0203 */
[----:B------:R-:W0:Y:S04]  /*00a0*/  LDCU.64 UR4, c[0x0][0x358] ;  /* 0x00006b00ff0477ac */ /* 0x000e280008000a00 */
[----:B------:R-:W-:-:S13]  /*00b0*/  ISETP.GT.U32.OR P0, PT, R3, 0x7, P0 ;  /* 0x000000070300780c */ /* 0x000fda0000704470 */
[----:B------:R-:W1:Y:S01]  /*00c0*/  @!P0 LDC.64 R4, c[0x0][0x380] ;  /* 0x0000e000ff048b82 */ /* 0x000e620000000a00 */
[----:B------:R-:W-:-:S05]  /*00d0*/  @!P0 LEA R7, R3, R0, 0x3 ;  /* 0x0000000003078211 */ /* 0x000fca00078e18ff */
[----:B-1----:R-:W-:Y:S02]  /*00e0*/  @!P0 IMAD.WIDE R4, R7, 0x4, R4 ;  /* 0x0000000407048825 */ /* 0x002fe400078e0204 */
[----:B------:R-:W1:Y:S04]  /*00f0*/  LDC.64 R6, c[0x4][RZ] ;  /* 0x01000000ff067b82 */ /* 0x000e680000000a00 */
[----:B0-----:R-:W2:Y:S01]  /*0100*/  @!P0 LDG.E R5, desc[UR4][R4.64] ;  /* 0x0000000404058981 */ /* 0x001ea2000c1e1900 */
[----:B------:R-:W-:Y:S01]  /*0110*/  ISETP.GT.U32.AND P2, PT, R3, 0x7, PT ;  /* 0x000000070300780c */ /* 0x000fe20003f44070 */
[----:B------:R-:W-:Y:S01]  /*0120*/  BSSY.RECONVERGENT B0, `(.L_x_0) ;  /* 0x000001b000007945 */ /* 0x000fe20003800200 */
[C---:B------:R-:W-:Y:S02]  /*0130*/  ISETP.GT.AND P1, PT, R0.reuse, RZ, PT ;  /* 0x000000ff0000720c */ /* 0x040fe40003f24270 */
[----:B------:R-:W-:-:S02]  /*0140*/  ISETP.NE.OR P2, PT, R0, RZ, P2 ;  /* 0x000000ff0000720c */ /* 0x000fc40001745670 */
[C---:B------:R-:W-:Y:S01]  /*0150*/  ISETP.GT.U32.OR P1, PT, R3.reuse, 0x7, P1 ;  /* 0x000000070300780c */ /* 0x040fe20000f24470 */
[----:B-1----:R-:W-:-:S04]  /*0160*/  IMAD.WIDE.U32 R6, R3, 0x20, R6 ;  /* 0x0000002003067825 */ /* 0x002fc800078e0006 */
[----:B------:R-:W-:-:S05]  /*0170*/  @!P0 IMAD.WIDE R8, R0, 0x4, R6 ;  /* 0x0000000400088825 */ /* 0x000fca00078e0206 */
[----:B--2---:R0:W-:Y:S01]  /*0180*/  @!P0 STG.E desc[UR4][R8.64], R5 ;  /* 0x0000000508008986 */ /* 0x0041e2000c101904 */
[----:B------:R-:W-:Y:S05]  /*0190*/  @P2 BRA `(.L_x_1) ;  /* 0x00000000004c2947 */ /* 0x000fea0003800000 */
[----:B------:R-:W2:Y:S01]  /*01a0*/  LDG.E R2, desc[UR4][R6.64] ;  /* 0x0000000406027981 */ /* 0x000ea2000c1e1900 */
[----:B0-----:R-:W0:Y:S03]  /*01b0*/  LDC.64 R4, c[0x4][0x8] ;  /* 0x01000200ff047b82 */ /* 0x001e260000000a00 */
[----:B------:R-:W3:Y:S04]  /*01c0*/  LDG.E R9, desc[UR4][R6.64+0x4] ;  /* 0x0000040406097981 */ /* 0x000ee8000c1e1900 */
[----:B------:R-:W4:Y:S04]  /*01d0*/  LDG.E R11, desc[UR4][R6.64+0x8] ;  /* 0x00000804060b7981 */ /* 0x000f28000c1e1900 */
[----:B------:R-:W5:Y:S04]  /*01e0*/  LDG.E R13, desc[UR4][R6.64+0xc] ;  /* 0x00000c04060d7981 */ /* 0x000f68000c1e1900 */
[----:B------:R-:W5:Y:S04]  /*01f0*/  LDG.E R15, desc[UR4][R6.64+0x10] ;  /* 0x00001004060f7981 */ /* 0x000f68000c1e1900 */
[----:B------:R-:W5:Y:S04]  /*0200*/  LDG.E R17, desc[UR4][R6.64+0x14] ;  /* 0x0000140406117981 */ /* 0x000f68000c1e1900 */
[----:B------:R-:W5:Y:S04]  /*0210*/  LDG.E R19, desc[UR4][R6.64+0x18] ;  /* 0x0000180406137981 */ /* 0x000f68000c1e1900 */
[----:B------:R-:W5:Y:S01]  /*0220*/  LDG.E R21, desc[UR4][R6.64+0x1c] ;  /* 0x00001c0406157981 */ /* 0x000f62000c1e1900 */
[----:B0-----:R-:W-:-:S04]  /*0230*/  IMAD.WIDE.U32 R4, R3, 0x4, R4 ;  /* 0x0000000403047825 */ /* 0x001fc800078e0004 */
[----:B--2---:R-:W-:-:S04]  /*0240*/  FADD R2, RZ, R2 ;  /* 0x00000002ff027221 */ /* 0x004fc80000000000 */
[----:B---3--:R-:W-:-:S04]  /*0250*/  FADD R2, R2, R9 ;  /* 0x0000000902027221 */ /* 0x008fc80000000000 */
[----:B----4-:R-:W-:-:S04]  /*0260*/  FADD R2, R2, R11 ;  /* 0x0000000b02027221 */ /* 0x010fc80000000000 */
[----:B-----5:R-:W-:-:S04]  /*0270*/  FADD R2, R2, R13 ;  /* 0x0000000d02027221 */ /* 0x020fc80000000000 */
[----:B------:R-:W-:-:S04]  /*0280*/  FADD R2, R2, R15 ;  /* 0x0000000f02027221 */ /* 0x000fc80000000000 */
[----:B------:R-:W-:-:S04]  /*0290*/  FADD R2, R2, R17 ;  /* 0x0000001102027221 */ /* 0x000fc80000000000 */
[----:B------:R-:W-:-:S04]  /*02a0*/  FADD R2, R2, R19 ;  /* 0x0000001302027221 */ /* 0x000fc80000000000 */
[----:B------:R-:W-:-:S05]  /*02b0*/  FADD R21, R2, R21 ;  /* 0x0000001502157221 */ /* 0x000fca0000000000 */
[----:B------:R1:W-:Y:S02]  /*02c0*/  STG.E desc[UR4][R4.64], R21 ;  /* 0x0000001504007986 */ /* 0x0003e4000c101904 */
.L_x_1:
[----:B------:R-:W-:Y:S05]  /*02d0*/  BSYNC.RECONVERGENT B0 ;  /* 0x0000000000007941 */ /* 0x000fea0003800200 */
.L_x_0:
[----:B------:R-:W-:Y:S05]  /*02e0*/  @P1 EXIT ;  /* 0x000000000000194d */ /* 0x000fea0003800000 */
[----:B01----:R-:W0:Y:S08]  /*02f0*/  LDC.64 R4, c[0x4][0x8] ;  /* 0x01000200ff047b82 */ /* 0x003e300000000a00 */
[----:B------:R-:W1:Y:S01]  /*0300*/  LDC.64 R6, c[0x0][0x388] ;  /* 0x0000e200ff067b82 */ /* 0x000e620000000a00 */
[----:B0-----:R-:W-:-:S04]  /*0310*/  IMAD.WIDE.U32 R4, R3, 0x4, R4 ;  /* 0x0000000403047825 */ /* 0x001fc800078e0004 */
[----:B------:R-:W-:-:S06]  /*0320*/  IMAD.WIDE R4, R0, 0x4, R4 ;  /* 0x0000000400047825 */ /* 0x000fcc00078e0204 */
[----:B------:R-:W2:Y:S01]  /*0330*/  LDG.E R5, desc[UR4][R4.64] ;  /* 0x0000000404057981 */ /* 0x000ea2000c1e1900 */
[----:B------:R-:W-:-:S05]  /*0340*/  IADD3 R3, PT, PT, R3, R0, RZ ;  /* 0x0000000003037210 */ /* 0x000fca0007ffe0ff */
[----:B-1----:R-:W-:-:S05]  /*0350*/  IMAD.WIDE R2, R3, 0x4, R6 ;  /* 0x0000000403027825 */ /* 0x002fca00078e0206 */
[----:B--2---:R-:W-:Y:S01]  /*0360*/  STG.E desc[UR4][R2.64], R5 ;  /* 0x0000000502007986 */ /* 0x004fe2000c101904 */
[----:B------:R-:W-:Y:S05]  /*0370*/  EXIT ;  /* 0x000000000000794d */ /* 0x000fea0003800000 */
.L_x_2:
[----:B------:R-:W-:-:S00]  /*0380*/  BRA `(.L_x_2) ;  /* 0xfffffffc00fc7947 */ /* 0x000fc0000383ffff */
[----:B------:R-:W-:-:S00]  /*0390*/  NOP ;  /* 0x0000000000007918 */ /* 0x000fc00000000000 */
        /* <DEDUP_REMOVED lines=14> */
.L_x_3:


//--------------------- .nv.shared.reserved.0     --------------------------
	.section	.nv.shared.reserved.0,"aw",@nobits
	.weak		__nv_reservedSMEM_offset_0_alias
	.size		__nv_reservedSMEM_offset_0_alias, 0, 64
	.other		__nv_reservedSMEM_offset_0_alias,@"STO_CUDA_RESERVED_SHARED STV_DEFAULT"
__nv_reservedSMEM_offset_0_alias:
	.zero		0
	.zero		64


//--------------------- .nv.global                --------------------------
	.section	.nv.global,"aw",@nobits
	.align	4
.nv.global:
	.type		result,@object
	.size		result,(x - result)
result:
	.zero		32
	.type		x,@object
	.size		x,(.L_0 - x)
x:
	.zero		256
.L_0:


//--------------------- .nv.constant0._Z13rowsum_kernelPfS_ --------------------------
	.section	.nv.constant0._Z13rowsum_kernelPfS_,"a",@progbits
	.sectionflags	@""
	.align	4
.nv.constant0._Z13rowsum_kernelPfS_:
	.zero		912


//--------------------- SYMBOLS --------------------------

	.type		.nv.reservedSmem.offset0,@object
	.size		.nv.reservedSmem.offset0,0x4
